//
// Generated by NVIDIA NVVM Compiler
//
// Compiler Build ID: CL-36424714
// Cuda compilation tools, release 13.0, V13.0.88
// Based on NVVM 20.0.0
//

.version 9.0
.target sm_100
.address_size 64

	// .globl	_Z13callDeviceFoov

.visible .entry _Z13callDeviceFoov()
{


	ret;

}
	// .globl	_Z9kernelFooii
.visible .entry _Z9kernelFooii(
	.param .u32 _Z9kernelFooii_param_0,
	.param .u32 _Z9kernelFooii_param_1
)
{


	ret;

}
	// .globl	_Z10kernelFoo1ii
.visible .entry _Z10kernelFoo1ii(
	.param .u32 _Z10kernelFoo1ii_param_0,
	.param .u32 _Z10kernelFoo1ii_param_1
)
{


	ret;

}
	// .globl	_Z10kernelFoo2ii
.visible .entry _Z10kernelFoo2ii(
	.param .u32 _Z10kernelFoo2ii_param_0,
	.param .u32 _Z10kernelFoo2ii_param_1
)
{


	ret;

}
	// .globl	_Z3barv
.visible .entry _Z3barv()
{


	ret;

}


// ===== COMPILED SASS (sm_100) =====

	.target	sm_100

	.elftype	@"ET_EXEC"


//--------------------- .note.nv.tkinfo           --------------------------
	.section	.note.nv.tkinfo,"",@"SHT_NOTE"
	.sectionflags	@"SHF_NOTE_NV_TKINFO"
	.tkinfo
        /*0018*/ 	.word	0x00000002
        /*0030*/ 	.string	""
        /*0030*/ 	.string	"ptxas"
        /*0030*/ 	.string	"Cuda compilation tools, release 13.0, V13.0.88"
        /*0030*/ 	.string	"Build cuda_13.0.r13.0/compiler.36424714_0"
        /*0030*/ 	.string	"-arch sm_100 -m 64 "



//--------------------- .note.nv.cuinfo           --------------------------
	.section	.note.nv.cuinfo,"",@"SHT_NOTE"
	.sectionflags	@"SHF_NOTE_NV_CUINFO"
        /*0018*/ 	.short	0x0002
        /*001a*/ 	.short	0x0064
        /*001c*/ 	.short	0x0082
	.zero		2


//--------------------- .nv.info                  --------------------------
	.section	.nv.info,"",@"SHT_CUDA_INFO"
	.align	4


	//----- nvinfo : EIATTR_REGCOUNT
	.align		4
        /*0000*/ 	.byte	0x04, 0x2f
        /*0002*/ 	.short	(.L_1 - .L_0)
	.align		4
.L_0:
        /*0004*/ 	.word	index@(_Z13callDeviceFoov)
        /*0008*/ 	.word	0x00000004


	//----- nvinfo : EIATTR_FRAME_SIZE
	.align		4
.L_1:
        /*000c*/ 	.byte	0x04, 0x11
        /*000e*/ 	.short	(.L_3 - .L_2)
	.align		4
.L_2:
        /*0010*/ 	.word	index@(_Z13callDeviceFoov)
        /*0014*/ 	.word	0x00000000


	//----- nvinfo : EIATTR_REGCOUNT
	.align		4
.L_3:
        /*0018*/ 	.byte	0x04, 0x2f
        /*001a*/ 	.short	(.L_5 - .L_4)
	.align		4
.L_4:
        /*001c*/ 	.word	index@(_Z9kernelFooii)
        /*0020*/ 	.word	0x00000004


	//----- nvinfo : EIATTR_FRAME_SIZE
	.align		4
.L_5:
        /*0024*/ 	.byte	0x04, 0x11
        /*0026*/ 	.short	(.L_7 - .L_6)
	.align		4
.L_6:
        /*0028*/ 	.word	index@(_Z9kernelFooii)
        /*002c*/ 	.word	0x00000000


	//----- nvinfo : EIATTR_REGCOUNT
	.align		4
.L_7:
        /*0030*/ 	.byte	0x04, 0x2f
        /*0032*/ 	.short	(.L_9 - .L_8)
	.align		4
.L_8:
        /*0034*/ 	.word	index@(_Z10kernelFoo1ii)
        /*0038*/ 	.word	0x00000004


	//----- nvinfo : EIATTR_FRAME_SIZE
	.align		4
.L_9:
        /*003c*/ 	.byte	0x04, 0x11
        /*003e*/ 	.short	(.L_11 - .L_10)
	.align		4
.L_10:
        /*0040*/ 	.word	index@(_Z10kernelFoo1ii)
        /*0044*/ 	.word	0x00000000


	//----- nvinfo : EIATTR_REGCOUNT
	.align		4
.L_11:
        /*0048*/ 	.byte	0x04, 0x2f
        /*004a*/ 	.short	(.L_13 - .L_12)
	.align		4
.L_12:
        /*004c*/ 	.word	index@(_Z10kernelFoo2ii)
        /*0050*/ 	.word	0x00000004


	//----- nvinfo : EIATTR_FRAME_SIZE
	.align		4
.L_13:
        /*0054*/ 	.byte	0x04, 0x11
        /*0056*/ 	.short	(.L_15 - .L_14)
	.align		4
.L_14:
        /*0058*/ 	.word	index@(_Z10kernelFoo2ii)
        /*005c*/ 	.word	0x00000000


	//----- nvinfo : EIATTR_REGCOUNT
	.align		4
.L_15:
        /*0060*/ 	.byte	0x04, 0x2f
        /*0062*/ 	.short	(.L_17 - .L_16)
	.align		4
.L_16:
        /*0064*/ 	.word	index@(_Z3barv)
        /*0068*/ 	.word	0x00000004


	//----- nvinfo : EIATTR_FRAME_SIZE
	.align		4
.L_17:
        /*006c*/ 	.byte	0x04, 0x11
        /*006e*/ 	.short	(.L_19 - .L_18)
	.align		4
.L_18:
        /*0070*/ 	.word	index@(_Z3barv)
        /*0074*/ 	.word	0x00000000


	//----- nvinfo : EIATTR_MIN_STACK_SIZE
	.align		4
.L_19:
        /*0078*/ 	.byte	0x04, 0x12
        /*007a*/ 	.short	(.L_21 - .L_20)
	.align		4
.L_20:
        /*007c*/ 	.word	index@(_Z3barv)
        /*0080*/ 	.word	0x00000000


	//----- nvinfo : EIATTR_MIN_STACK_SIZE
	.align		4
.L_21:
        /*0084*/ 	.byte	0x04, 0x12
        /*0086*/ 	.short	(.L_23 - .L_22)
	.align		4
.L_22:
        /*0088*/ 	.word	index@(_Z10kernelFoo2ii)
        /*008c*/ 	.word	0x00000000


	//----- nvinfo : EIATTR_MIN_STACK_SIZE
	.align		4
.L_23:
        /*0090*/ 	.byte	0x04, 0x12
        /*0092*/ 	.short	(.L_25 - .L_24)
	.align		4
.L_24:
        /*0094*/ 	.word	index@(_Z10kernelFoo1ii)
        /*0098*/ 	.word	0x00000000


	//----- nvinfo : EIATTR_MIN_STACK_SIZE
	.align		4
.L_25:
        /*009c*/ 	.byte	0x04, 0x12
        /*009e*/ 	.short	(.L_27 - .L_26)
	.align		4
.L_26:
        /*00a0*/ 	.word	index@(_Z9kernelFooii)
        /*00a4*/ 	.word	0x00000000


	//----- nvinfo : EIATTR_MIN_STACK_SIZE
	.align		4
.L_27:
        /*00a8*/ 	.byte	0x04, 0x12
        /*00aa*/ 	.short	(.L_29 - .L_28)
	.align		4
.L_28:
        /*00ac*/ 	.word	index@(_Z13callDeviceFoov)
        /*00b0*/ 	.word	0x00000000
.L_29:


//--------------------- .nv.compat                --------------------------
	.section	.nv.compat,"",@"SHT_CUDA_COMPAT_INFO"
	.align	4
        /*0000*/ 	.byte	0x02, 0x09, 0x00, 0x00, 0x02, 0x02, 0x01, 0x00, 0x02, 0x05, 0x05, 0x00, 0x03, 0x07, 0x01, 0x01
        /*0010*/ 	.byte	0x02, 0x03, 0x00, 0x00, 0x02, 0x06, 0x01, 0x00, 0x04, 0x0b, 0x08, 0x00, 0x09, 0x00, 0x00, 0x00
        /*0020*/ 	.byte	0x00, 0x00, 0x00, 0x00


//--------------------- .nv.info._Z3barv          --------------------------
	.section	.nv.info._Z3barv,"",@"SHT_CUDA_INFO"
	.sectionflags	@""
	.align	4


	//----- nvinfo : EIATTR_CUDA_API_VERSION
	.align		4
        /*0000*/ 	.byte	0x04, 0x37
        /*0002*/ 	.short	(.L_31 - .L_30)
.L_30:
        /*0004*/ 	.word	0x00000082


	//----- nvinfo : EIATTR_SPARSE_MMA_MASK
	.align		4
.L_31:
        /*0008*/ 	.byte	0x03, 0x50
        /*000a*/ 	.short	0x0000


	//----- nvinfo : EIATTR_MAXREG_COUNT
	.align		4
        /*000c*/ 	.byte	0x03, 0x1b
        /*000e*/ 	.short	0x00ff


	//----- nvinfo : EIATTR_MERCURY_ISA_VERSION
	.align		4
        /*0010*/ 	.byte	0x03, 0x5f
        /*0012*/ 	.short	0x0101


	//----- nvinfo : EIATTR_VRC_CTA_INIT_COUNT
	.align		4
        /*0014*/ 	.byte	0x02, 0x4a
	.zero		1
	.zero		1


	//----- nvinfo : EIATTR_EXIT_INSTR_OFFSETS
	.align		4
        /*0018*/ 	.byte	0x04, 0x1c
        /*001a*/ 	.short	(.L_33 - .L_32)


	//   ....[0]....
.L_32:
        /*001c*/ 	.word	0x00000010


	//----- nvinfo : EIATTR_SW_WAR
	.align		4
.L_33:
        /*0020*/ 	.byte	0x04, 0x36
        /*0022*/ 	.short	(.L_35 - .L_34)
.L_34:
        /*0024*/ 	.word	0x00000008
.L_35:


//--------------------- .nv.info._Z10kernelFoo2ii --------------------------
	.section	.nv.info._Z10kernelFoo2ii,"",@"SHT_CUDA_INFO"
	.sectionflags	@""
	.align	4


	//----- nvinfo : EIATTR_CUDA_API_VERSION
	.align		4
        /*0000*/ 	.byte	0x04, 0x37
        /*0002*/ 	.short	(.L_37 - .L_36)
.L_36:
        /*0004*/ 	.word	0x00000082


	//----- nvinfo : EIATTR_KPARAM_INFO
	.align		4
.L_37:
        /*0008*/ 	.byte	0x04, 0x17
        /*000a*/ 	.short	(.L_39 - .L_38)
.L_38:
        /*000c*/ 	.word	0x00000000
        /*0010*/ 	.short	0x0001
        /*0012*/ 	.short	0x0004
        /*0014*/ 	.byte	0x00, 0xf0, 0x11, 0x00


	//----- nvinfo : EIATTR_KPARAM_INFO
	.align		4
.L_39:
        /*0018*/ 	.byte	0x04, 0x17
        /*001a*/ 	.short	(.L_41 - .L_40)
.L_40:
        /*001c*/ 	.word	0x00000000
        /*0020*/ 	.short	0x0000
        /*0022*/ 	.short	0x0000
        /*0024*/ 	.byte	0x00, 0xf0, 0x11, 0x00


	//----- nvinfo : EIATTR_SPARSE_MMA_MASK
	.align		4
.L_41:
        /*0028*/ 	.byte	0x03, 0x50
        /*002a*/ 	.short	0x0000


	//----- nvinfo : EIATTR_MAXREG_COUNT
	.align		4
        /*002c*/ 	.byte	0x03, 0x1b
        /*002e*/ 	.short	0x00ff


	//----- nvinfo : EIATTR_MERCURY_ISA_VERSION
	.align		4
        /*0030*/ 	.byte	0x03, 0x5f
        /*0032*/ 	.short	0x0101


	//----- nvinfo : EIATTR_VRC_CTA_INIT_COUNT
	.align		4
        /*0034*/ 	.byte	0x02, 0x4a
	.zero		1
	.zero		1


	//----- nvinfo : EIATTR_EXIT_INSTR_OFFSETS
	.align		4
        /*0038*/ 	.byte	0x04, 0x1c
        /*003a*/ 	.short	(.L_43 - .L_42)


	//   ....[0]....
.L_42:
        /*003c*/ 	.word	0x00000010


	//----- nvinfo : EIATTR_CBANK_PARAM_SIZE
	.align		4
.L_43:
        /*0040*/ 	.byte	0x03, 0x19
        /*0042*/ 	.short	0x0008


	//----- nvinfo : EIATTR_PARAM_CBANK
	.align		4
        /*0044*/ 	.byte	0x04, 0x0a
        /*0046*/ 	.short	(.L_45 - .L_44)
	.align		4
.L_44:
        /*0048*/ 	.word	index@(.nv.constant0._Z10kernelFoo2ii)
        /*004c*/ 	.short	0x0380
        /*004e*/ 	.short	0x0008


	//----- nvinfo : EIATTR_SW_WAR
	.align		4
.L_45:
        /*0050*/ 	.byte	0x04, 0x36
        /*0052*/ 	.short	(.L_47 - .L_46)
.L_46:
        /*0054*/ 	.word	0x00000008
.L_47:


//--------------------- .nv.info._Z10kernelFoo1ii --------------------------
	.section	.nv.info._Z10kernelFoo1ii,"",@"SHT_CUDA_INFO"
	.sectionflags	@""
	.align	4


	//----- nvinfo : EIATTR_CUDA_API_VERSION
	.align		4
        /*0000*/ 	.byte	0x04, 0x37
        /*0002*/ 	.short	(.L_49 - .L_48)
.L_48:
        /*0004*/ 	.word	0x00000082


	//----- nvinfo : EIATTR_KPARAM_INFO
	.align		4
.L_49:
        /*0008*/ 	.byte	0x04, 0x17
        /*000a*/ 	.short	(.L_51 - .L_50)
.L_50:
        /*000c*/ 	.word	0x00000000
        /*0010*/ 	.short	0x0001
        /*0012*/ 	.short	0x0004
        /*0014*/ 	.byte	0x00, 0xf0, 0x11, 0x00


	//----- nvinfo : EIATTR_KPARAM_INFO
	.align		4
.L_51:
        /*0018*/ 	.byte	0x04, 0x17
        /*001a*/ 	.short	(.L_53 - .L_52)
.L_52:
        /*001c*/ 	.word	0x00000000
        /*0020*/ 	.short	0x0000
        /*0022*/ 	.short	0x0000
        /*0024*/ 	.byte	0x00, 0xf0, 0x11, 0x00


	//----- nvinfo : EIATTR_SPARSE_MMA_MASK
	.align		4
.L_53:
        /*0028*/ 	.byte	0x03, 0x50
        /*002a*/ 	.short	0x0000


	//----- nvinfo : EIATTR_MAXREG_COUNT
	.align		4
        /*002c*/ 	.byte	0x03, 0x1b
        /*002e*/ 	.short	0x00ff


	//----- nvinfo : EIATTR_MERCURY_ISA_VERSION
	.align		4
        /*0030*/ 	.byte	0x03, 0x5f
        /*0032*/ 	.short	0x0101


	//----- nvinfo : EIATTR_VRC_CTA_INIT_COUNT
	.align		4
        /*0034*/ 	.byte	0x02, 0x4a
	.zero		1
	.zero		1


	//----- nvinfo : EIATTR_EXIT_INSTR_OFFSETS
	.align		4
        /*0038*/ 	.byte	0x04, 0x1c
        /*003a*/ 	.short	(.L_55 - .L_54)


	//   ....[0]....
.L_54:
        /*003c*/ 	.word	0x00000010


	//----- nvinfo : EIATTR_CBANK_PARAM_SIZE
	.align		4
.L_55:
        /*0040*/ 	.byte	0x03, 0x19
        /*0042*/ 	.short	0x0008


	//----- nvinfo : EIATTR_PARAM_CBANK
	.align		4
        /*0044*/ 	.byte	0x04, 0x0a
        /*0046*/ 	.short	(.L_57 - .L_56)
	.align		4
.L_56:
        /*0048*/ 	.word	index@(.nv.constant0._Z10kernelFoo1ii)
        /*004c*/ 	.short	0x0380
        /*004e*/ 	.short	0x0008


	//----- nvinfo : EIATTR_SW_WAR
	.align		4
.L_57:
        /*0050*/ 	.byte	0x04, 0x36
        /*0052*/ 	.short	(.L_59 - .L_58)
.L_58:
        /*0054*/ 	.word	0x00000008
.L_59:


//--------------------- .nv.info._Z9kernelFooii   --------------------------
	.section	.nv.info._Z9kernelFooii,"",@"SHT_CUDA_INFO"
	.sectionflags	@""
	.align	4


	//----- nvinfo : EIATTR_CUDA_API_VERSION
	.align		4
        /*0000*/ 	.byte	0x04, 0x37
        /*0002*/ 	.short	(.L_61 - .L_60)
.L_60:
        /*0004*/ 	.word	0x00000082


	//----- nvinfo : EIATTR_KPARAM_INFO
	.align		4
.L_61:
        /*0008*/ 	.byte	0x04, 0x17
        /*000a*/ 	.short	(.L_63 - .L_62)
.L_62:
        /*000c*/ 	.word	0x00000000
        /*0010*/ 	.short	0x0001
        /*0012*/ 	.short	0x0004
        /*0014*/ 	.byte	0x00, 0xf0, 0x11, 0x00


	//----- nvinfo : EIATTR_KPARAM_INFO
	.align		4
.L_63:
        /*0018*/ 	.byte	0x04, 0x17
        /*001a*/ 	.short	(.L_65 - .L_64)
.L_64:
        /*001c*/ 	.word	0x00000000
        /*0020*/ 	.short	0x0000
        /*0022*/ 	.short	0x0000
        /*0024*/ 	.byte	0x00, 0xf0, 0x11, 0x00


	//----- nvinfo : EIATTR_SPARSE_MMA_MASK
	.align		4
.L_65:
        /*0028*/ 	.byte	0x03, 0x50
        /*002a*/ 	.short	0x0000


	//----- nvinfo : EIATTR_MAXREG_COUNT
	.align		4
        /*002c*/ 	.byte	0x03, 0x1b
        /*002e*/ 	.short	0x00ff


	//----- nvinfo : EIATTR_MERCURY_ISA_VERSION
	.align		4
        /*0030*/ 	.byte	0x03, 0x5f
        /*0032*/ 	.short	0x0101


	//----- nvinfo : EIATTR_VRC_CTA_INIT_COUNT
	.align		4
        /*0034*/ 	.byte	0x02, 0x4a
	.zero		1
	.zero		1


	//----- nvinfo : EIATTR_EXIT_INSTR_OFFSETS
	.align		4
        /*0038*/ 	.byte	0x04, 0x1c
        /*003a*/ 	.short	(.L_67 - .L_66)


	//   ....[0]....
.L_66:
        /*003c*/ 	.word	0x00000010


	//----- nvinfo : EIATTR_CBANK_PARAM_SIZE
	.align		4
.L_67:
        /*0040*/ 	.byte	0x03, 0x19
        /*0042*/ 	.short	0x0008


	//----- nvinfo : EIATTR_PARAM_CBANK
	.align		4
        /*0044*/ 	.byte	0x04, 0x0a
        /*0046*/ 	.short	(.L_69 - .L_68)
	.align		4
.L_68:
        /*0048*/ 	.word	index@(.nv.constant0._Z9kernelFooii)
        /*004c*/ 	.short	0x0380
        /*004e*/ 	.short	0x0008


	//----- nvinfo : EIATTR_SW_WAR
	.align		4
.L_69:
        /*0050*/ 	.byte	0x04, 0x36
        /*0052*/ 	.short	(.L_71 - .L_70)
.L_70:
        /*0054*/ 	.word	0x00000008
.L_71:


//--------------------- .nv.info._Z13callDeviceFoov --------------------------
	.section	.nv.info._Z13callDeviceFoov,"",@"SHT_CUDA_INFO"
	.sectionflags	@""
	.align	4


	//----- nvinfo : EIATTR_CUDA_API_VERSION
	.align		4
        /*0000*/ 	.byte	0x04, 0x37
        /*0002*/ 	.short	(.L_73 - .L_72)
.L_72:
        /*0004*/ 	.word	0x00000082


	//----- nvinfo : EIATTR_SPARSE_MMA_MASK
	.align		4
.L_73:
        /*0008*/ 	.byte	0x03, 0x50
        /*000a*/ 	.short	0x0000


	//----- nvinfo : EIATTR_MAXREG_COUNT
	.align		4
        /*000c*/ 	.byte	0x03, 0x1b
        /*000e*/ 	.short	0x00ff


	//----- nvinfo : EIATTR_MERCURY_ISA_VERSION
	.align		4
        /*0010*/ 	.byte	0x03, 0x5f
        /*0012*/ 	.short	0x0101


	//----- nvinfo : EIATTR_VRC_CTA_INIT_COUNT
	.align		4
        /*0014*/ 	.byte	0x02, 0x4a
	.zero		1
	.zero		1


	//----- nvinfo : EIATTR_EXIT_INSTR_OFFSETS
	.align		4
        /*0018*/ 	.byte	0x04, 0x1c
        /*001a*/ 	.short	(.L_75 - .L_74)


	//   ....[0]....
.L_74:
        /*001c*/ 	.word	0x00000010


	//----- nvinfo : EIATTR_SW_WAR
	.align		4
.L_75:
        /*0020*/ 	.byte	0x04, 0x36
        /*0022*/ 	.short	(.L_77 - .L_76)
.L_76:
        /*0024*/ 	.word	0x00000008
.L_77:


//--------------------- .nv.callgraph             --------------------------
	.section	.nv.callgraph,"",@"SHT_CUDA_CALLGRAPH"
	.align	4
	.sectionentsize	8
	.align		4
        /*0000*/ 	.word	0x00000000
	.align		4
        /*0004*/ 	.word	0xffffffff
	.align		4
        /*0008*/ 	.word	0x00000000
	.align		4
        /*000c*/ 	.word	0xfffffffe
	.align		4
        /*0010*/ 	.word	0x00000000
	.align		4
        /*0014*/ 	.word	0xfffffffd
	.align		4
        /*0018*/ 	.word	0x00000000
	.align		4
        /*001c*/ 	.word	0xfffffffc


//--------------------- .text._Z3barv             --------------------------
	.section	.text._Z3barv,"ax",@progbits
	.align	128
        .global         _Z3barv
        .type           _Z3barv,@function
        .size           _Z3barv,(.L_x_5 - _Z3barv)
        .other          _Z3barv,@"STO_CUDA_ENTRY STV_DEFAULT"
_Z3barv:
.text._Z3barv:
[----:B------:R-:W-:Y:S01]  /*0000*/  LDC R1, c[0x0][0x37c] ;  /* 0x0000df00ff017b82 */ /* 0x000fe20000000800 */
[----:B------:R-:W-:Y:S05]  /*0010*/  EXIT ;  /* 0x000000000000794d */ /* 0x000fea0003800000 */
.L_x_0:
[----:B------:R-:W-:-:S00]  /*0020*/  BRA `(.L_x_0) ;  /* 0xfffffffc00fc7947 */ /* 0x000fc0000383ffff */
[----:B------:R-:W-:-:S00]  /*0030*/  NOP ;  /* 0x0000000000007918 */ /* 0x000fc00000000000 */
        /* <DEDUP_REMOVED lines=12> */
.L_x_5:


//--------------------- .text._Z10kernelFoo2ii    --------------------------
	.section	.text._Z10kernelFoo2ii,"ax",@progbits
	.align	128
        .global         _Z10kernelFoo2ii
        .type           _Z10kernelFoo2ii,@function
        .size           _Z10kernelFoo2ii,(.L_x_6 - _Z10kernelFoo2ii)
        .other          _Z10kernelFoo2ii,@"STO_CUDA_ENTRY STV_DEFAULT"
_Z10kernelFoo2ii:
.text._Z10kernelFoo2ii:
[----:B------:R-:W-:Y:S01]  /*0000*/  LDC R1, c[0x0][0x37c] ;  /* 0x0000df00ff017b82 */ /* 0x000fe20000000800 */
[----:B------:R-:W-:Y:S05]  /*0010*/  EXIT ;  /* 0x000000000000794d */ /* 0x000fea0003800000 */
.L_x_1:
        /* <DEDUP_REMOVED lines=14> */
.L_x_6:


//--------------------- .text._Z10kernelFoo1ii    --------------------------
	.section	.text._Z10kernelFoo1ii,"ax",@progbits
	.align	128
        .global         _Z10kernelFoo1ii
        .type           _Z10kernelFoo1ii,@function
        .size           _Z10kernelFoo1ii,(.L_x_7 - _Z10kernelFoo1ii)
        .other          _Z10kernelFoo1ii,@"STO_CUDA_ENTRY STV_DEFAULT"
_Z10kernelFoo1ii:
.text._Z10kernelFoo1ii:
[----:B------:R-:W-:Y:S01]  /*0000*/  LDC R1, c[0x0][0x37c] ;  /* 0x0000df00ff017b82 */ /* 0x000fe20000000800 */
[----:B------:R-:W-:Y:S05]  /*0010*/  EXIT ;  /* 0x000000000000794d */ /* 0x000fea0003800000 */
.L_x_2:
        /* <DEDUP_REMOVED lines=14> */
.L_x_7:


//--------------------- .text._Z9kernelFooii      --------------------------
	.section	.text._Z9kernelFooii,"ax",@progbits
	.align	128
        .global         _Z9kernelFooii
        .type           _Z9kernelFooii,@function
        .size           _Z9kernelFooii,(.L_x_8 - _Z9kernelFooii)
        .other          _Z9kernelFooii,@"STO_CUDA_ENTRY STV_DEFAULT"
_Z9kernelFooii:
.text._Z9kernelFooii:
[----:B------:R-:W-:Y:S01]  /*0000*/  LDC R1, c[0x0][0x37c] ;  /* 0x0000df00ff017b82 */ /* 0x000fe20000000800 */
[----:B------:R-:W-:Y:S05]  /*0010*/  EXIT ;  /* 0x000000000000794d */ /* 0x000fea0003800000 */
.L_x_3:
        /* <DEDUP_REMOVED lines=14> */
.L_x_8:


//--------------------- .text._Z13callDeviceFoov  --------------------------
	.section	.text._Z13callDeviceFoov,"ax",@progbits
	.align	128
        .global         _Z13callDeviceFoov
        .type           _Z13callDeviceFoov,@function
        .size           _Z13callDeviceFoov,(.L_x_9 - _Z13callDeviceFoov)
        .other          _Z13callDeviceFoov,@"STO_CUDA_ENTRY STV_DEFAULT"
_Z13callDeviceFoov:
.text._Z13callDeviceFoov:
[----:B------:R-:W-:Y:S01]  /*0000*/  LDC R1, c[0x0][0x37c] ;  /* 0x0000df00ff017b82 */ /* 0x000fe20000000800 */
[----:B------:R-:W-:Y:S05]  /*0010*/  EXIT ;  /* 0x000000000000794d */ /* 0x000fea0003800000 */
.L_x_4:
        /* <DEDUP_REMOVED lines=14> */
.L_x_9:


//--------------------- .nv.shared.reserved.0     --------------------------
	.section	.nv.shared.reserved.0,"aw",@nobits
	.weak		__nv_reservedSMEM_offset_0_alias
	.size		__nv_reservedSMEM_offset_0_alias, 0, 64
	.other		__nv_reservedSMEM_offset_0_alias,@"STO_CUDA_RESERVED_SHARED STV_DEFAULT"
__nv_reservedSMEM_offset_0_alias:
	.zero		0
	.zero		64


//--------------------- .nv.constant0._Z3barv     --------------------------
	.section	.nv.constant0._Z3barv,"a",@progbits
	.sectionflags	@""
	.align	4
.nv.constant0._Z3barv:
	.zero		896


//--------------------- .nv.constant0._Z10kernelFoo2ii --------------------------
	.section	.nv.constant0._Z10kernelFoo2ii,"a",@progbits
	.sectionflags	@""
	.align	4
.nv.constant0._Z10kernelFoo2ii:
	.zero		904


//--------------------- .nv.constant0._Z10kernelFoo1ii --------------------------
	.section	.nv.constant0._Z10kernelFoo1ii,"a",@progbits
	.sectionflags	@""
	.align	4
.nv.constant0._Z10kernelFoo1ii:
	.zero		904


//--------------------- .nv.constant0._Z9kernelFooii --------------------------
	.section	.nv.constant0._Z9kernelFooii,"a",@progbits
	.sectionflags	@""
	.align	4
.nv.constant0._Z9kernelFooii:
	.zero		904


//--------------------- .nv.constant0._Z13callDeviceFoov --------------------------
	.section	.nv.constant0._Z13callDeviceFoov,"a",@progbits
	.sectionflags	@""
	.align	4
.nv.constant0._Z13callDeviceFoov:
	.zero		896


//--------------------- SYMBOLS --------------------------

	.type		.nv.reservedSmem.offset0,@object
	.size		.nv.reservedSmem.offset0,0x4
